//
// Generated by NVIDIA NVVM Compiler
//
// Compiler Build ID: CL-36424714
// Cuda compilation tools, release 13.0, V13.0.88
// Based on NVVM 20.0.0
//

.version 9.0
.target sm_100
.address_size 64

	// .globl	_Z14copyVectorizedPK6float4PS_i

.visible .entry _Z14copyVectorizedPK6float4PS_i(
	.param .u64 .ptr .align 1 _Z14copyVectorizedPK6float4PS_i_param_0,
	.param .u64 .ptr .align 1 _Z14copyVectorizedPK6float4PS_i_param_1,
	.param .u32 _Z14copyVectorizedPK6float4PS_i_param_2
)
{
	.reg .pred 	%p<2>;
	.reg .b32 	%r<6>;
	.reg .b32 	%f<5>;
	.reg .b64 	%rd<8>;

	ld.param.u64 	%rd1, [_Z14copyVectorizedPK6float4PS_i_param_0];
	ld.param.u64 	%rd2, [_Z14copyVectorizedPK6float4PS_i_param_1];
	ld.param.u32 	%r2, [_Z14copyVectorizedPK6float4PS_i_param_2];
	mov.u32 	%r3, %ctaid.x;
	mov.u32 	%r4, %ntid.x;
	mov.u32 	%r5, %tid.x;
	mad.lo.s32 	%r1, %r3, %r4, %r5;
	setp.ge.s32 	%p1, %r1, %r2;
	@%p1 bra 	$L__BB0_2;
	cvta.to.global.u64 	%rd3, %rd1;
	cvta.to.global.u64 	%rd4, %rd2;
	mul.wide.s32 	%rd5, %r1, 16;
	add.s64 	%rd6, %rd4, %rd5;
	add.s64 	%rd7, %rd3, %rd5;
	ld.global.v4.f32 	{%f1, %f2, %f3, %f4}, [%rd7];
	st.global.v4.f32 	[%rd6], {%f1, %f2, %f3, %f4};
$L__BB0_2:
	ret;

}


// ===== COMPILED SASS (sm_100) =====

	.target	sm_100

	.elftype	@"ET_EXEC"


//--------------------- .note.nv.tkinfo           --------------------------
	.section	.note.nv.tkinfo,"",@"SHT_NOTE"
	.sectionflags	@"SHF_NOTE_NV_TKINFO"
	.tkinfo
        /*0018*/ 	.word	0x00000002
        /*0030*/ 	.string	""
        /*0030*/ 	.string	"ptxas"
        /*0030*/ 	.string	"Cuda compilation tools, release 13.0, V13.0.88"
        /*0030*/ 	.string	"Build cuda_13.0.r13.0/compiler.36424714_0"
        /*0030*/ 	.string	"-arch sm_100 -m 64 "



//--------------------- .note.nv.cuinfo           --------------------------
	.section	.note.nv.cuinfo,"",@"SHT_NOTE"
	.sectionflags	@"SHF_NOTE_NV_CUINFO"
        /*0018*/ 	.short	0x0002
        /*001a*/ 	.short	0x0064
        /*001c*/ 	.short	0x0082
	.zero		2


//--------------------- .nv.info                  --------------------------
	.section	.nv.info,"",@"SHT_CUDA_INFO"
	.align	4


	//----- nvinfo : EIATTR_REGCOUNT
	.align		4
        /*0000*/ 	.byte	0x04, 0x2f
        /*0002*/ 	.short	(.L_1 - .L_0)
	.align		4
.L_0:
        /*0004*/ 	.word	index@(_Z14copyVectorizedPK6float4PS_i)
        /*0008*/ 	.word	0x0000000e


	//----- nvinfo : EIATTR_FRAME_SIZE
	.align		4
.L_1:
        /*000c*/ 	.byte	0x04, 0x11
        /*000e*/ 	.short	(.L_3 - .L_2)
	.align		4
.L_2:
        /*0010*/ 	.word	index@(_Z14copyVectorizedPK6float4PS_i)
        /*0014*/ 	.word	0x00000000


	//----- nvinfo : EIATTR_MIN_STACK_SIZE
	.align		4
.L_3:
        /*0018*/ 	.byte	0x04, 0x12
        /*001a*/ 	.short	(.L_5 - .L_4)
	.align		4
.L_4:
        /*001c*/ 	.word	index@(_Z14copyVectorizedPK6float4PS_i)
        /*0020*/ 	.word	0x00000000
.L_5:


//--------------------- .nv.compat                --------------------------
	.section	.nv.compat,"",@"SHT_CUDA_COMPAT_INFO"
	.align	4
        /*0000*/ 	.byte	0x02, 0x09, 0x00, 0x00, 0x02, 0x02, 0x01, 0x00, 0x02, 0x05, 0x05, 0x00, 0x03, 0x07, 0x01, 0x01
        /*0010*/ 	.byte	0x02, 0x03, 0x00, 0x00, 0x02, 0x06, 0x01, 0x00, 0x04, 0x0b, 0x08, 0x00, 0x09, 0x00, 0x00, 0x00
        /*0020*/ 	.byte	0x00, 0x00, 0x00, 0x00


//--------------------- .nv.info._Z14copyVectorizedPK6float4PS_i --------------------------
	.section	.nv.info._Z14copyVectorizedPK6float4PS_i,"",@"SHT_CUDA_INFO"
	.sectionflags	@""
	.align	4


	//----- nvinfo : EIATTR_CUDA_API_VERSION
	.align		4
        /*0000*/ 	.byte	0x04, 0x37
        /*0002*/ 	.short	(.L_7 - .L_6)
.L_6:
        /*0004*/ 	.word	0x00000082


	//----- nvinfo : EIATTR_KPARAM_INFO
	.align		4
.L_7:
        /*0008*/ 	.byte	0x04, 0x17
        /*000a*/ 	.short	(.L_9 - .L_8)
.L_8:
        /*000c*/ 	.word	0x00000000
        /*0010*/ 	.short	0x0002
        /*0012*/ 	.short	0x0010
        /*0014*/ 	.byte	0x00, 0xf0, 0x11, 0x00


	//----- nvinfo : EIATTR_KPARAM_INFO
	.align		4
.L_9:
        /*0018*/ 	.byte	0x04, 0x17
        /*001a*/ 	.short	(.L_11 - .L_10)
.L_10:
        /*001c*/ 	.word	0x00000000
        /*0020*/ 	.short	0x0001
        /*0022*/ 	.short	0x0008
        /*0024*/ 	.byte	0x00, 0xf5, 0x21, 0x00


	//----- nvinfo : EIATTR_KPARAM_INFO
	.align		4
.L_11:
        /*0028*/ 	.byte	0x04, 0x17
        /*002a*/ 	.short	(.L_13 - .L_12)
.L_12:
        /*002c*/ 	.word	0x00000000
        /*0030*/ 	.short	0x0000
        /*0032*/ 	.short	0x0000
        /*0034*/ 	.byte	0x00, 0xf5, 0x21, 0x00


	//----- nvinfo : EIATTR_SPARSE_MMA_MASK
	.align		4
.L_13:
        /*0038*/ 	.byte	0x03, 0x50
        /*003a*/ 	.short	0x0000


	//----- nvinfo : EIATTR_MAXREG_COUNT
	.align		4
        /*003c*/ 	.byte	0x03, 0x1b
        /*003e*/ 	.short	0x00ff


	//----- nvinfo : EIATTR_MERCURY_ISA_VERSION
	.align		4
        /*0040*/ 	.byte	0x03, 0x5f
        /*0042*/ 	.short	0x0101


	//----- nvinfo : EIATTR_VRC_CTA_INIT_COUNT
	.align		4
        /*0044*/ 	.byte	0x02, 0x4a
	.zero		1
	.zero		1


	//----- nvinfo : EIATTR_EXIT_INSTR_OFFSETS
	.align		4
        /*0048*/ 	.byte	0x04, 0x1c
        /*004a*/ 	.short	(.L_15 - .L_14)


	//   ....[0]....
.L_14:
        /*004c*/ 	.word	0x00000070


	//   ....[1]....
        /*0050*/ 	.word	0x000000f0


	//----- nvinfo : EIATTR_CBANK_PARAM_SIZE
	.align		4
.L_15:
        /*0054*/ 	.byte	0x03, 0x19
        /*0056*/ 	.short	0x0014


	//----- nvinfo : EIATTR_PARAM_CBANK
	.align		4
        /*0058*/ 	.byte	0x04, 0x0a
        /*005a*/ 	.short	(.L_17 - .L_16)
	.align		4
.L_16:
        /*005c*/ 	.word	index@(.nv.constant0._Z14copyVectorizedPK6float4PS_i)
        /*0060*/ 	.short	0x0380
        /*0062*/ 	.short	0x0014


	//----- nvinfo : EIATTR_SW_WAR
	.align		4
.L_17:
        /*0064*/ 	.byte	0x04, 0x36
        /*0066*/ 	.short	(.L_19 - .L_18)
.L_18:
        /*0068*/ 	.word	0x00000008
.L_19:


//--------------------- .nv.callgraph             --------------------------
	.section	.nv.callgraph,"",@"SHT_CUDA_CALLGRAPH"
	.align	4
	.sectionentsize	8
	.align		4
        /*0000*/ 	.word	0x00000000
	.align		4
        /*0004*/ 	.word	0xffffffff
	.align		4
        /*0008*/ 	.word	0x00000000
	.align		4
        /*000c*/ 	.word	0xfffffffe
	.align		4
        /*0010*/ 	.word	0x00000000
	.align		4
        /*0014*/ 	.word	0xfffffffd
	.align		4
        /*0018*/ 	.word	0x00000000
	.align		4
        /*001c*/ 	.word	0xfffffffc


//--------------------- .text._Z14copyVectorizedPK6float4PS_i --------------------------
	.section	.text._Z14copyVectorizedPK6float4PS_i,"ax",@progbits
	.align	128
        .global         _Z14copyVectorizedPK6float4PS_i
        .type           _Z14copyVectorizedPK6float4PS_i,@function
        .size           _Z14copyVectorizedPK6float4PS_i,(.L_x_1 - _Z14copyVectorizedPK6float4PS_i)
        .other          _Z14copyVectorizedPK6float4PS_i,@"STO_CUDA_ENTRY STV_DEFAULT"
_Z14copyVectorizedPK6float4PS_i:
.text._Z14copyVectorizedPK6float4PS_i:
[----:B------:R-:W-:Y:S01]  /*0000*/  LDC R1, c[0x0][0x37c] ;  /* 0x0000df00ff017b82 */ /* 0x000fe20000000800 */
[----:B------:R-:W0:Y:S07]  /*0010*/  S2R R0, SR_TID.X ;  /* 0x0000000000007919 */ /* 0x000e2e0000002100 */
[----:B------:R-:W0:Y:S01]  /*0020*/  S2UR UR4, SR_CTAID.X ;  /* 0x00000000000479c3 */ /* 0x000e220000002500 */
[----:B------:R-:W1:Y:S07]  /*0030*/  LDCU UR5, c[0x0][0x390] ;  /* 0x00007200ff0577ac */ /* 0x000e6e0008000800 */
[----:B------:R-:W0:Y:S02]  /*0040*/  LDC R7, c[0x0][0x360] ;  /* 0x0000d800ff077b82 */ /* 0x000e240000000800 */
[----:B0-----:R-:W-:-:S05]  /*0050*/  IMAD R7, R7, UR4, R0 ;  /* 0x0000000407077c24 */ /* 0x001fca000f8e0200 */
[----:B-1----:R-:W-:-:S13]  /*0060*/  ISETP.GE.AND P0, PT, R7, UR5, PT ;  /* 0x0000000507007c0c */ /* 0x002fda000bf06270 */
[----:B------:R-:W-:Y:S05]  /*0070*/  @P0 EXIT ;  /* 0x000000000000094d */ /* 0x000fea0003800000 */
[----:B------:R-:W0:Y:S01]  /*0080*/  LDC.64 R4, c[0x0][0x380] ;  /* 0x0000e000ff047b82 */ /* 0x000e220000000a00 */
[----:B------:R-:W1:Y:S07]  /*0090*/  LDCU.64 UR4, c[0x0][0x358] ;  /* 0x00006b00ff0477ac */ /* 0x000e6e0008000a00 */
[----:B------:R-:W2:Y:S01]  /*00a0*/  LDC.64 R2, c[0x0][0x388] ;  /* 0x0000e200ff027b82 */ /* 0x000ea20000000a00 */
[----:B0-----:R-:W-:-:S05]  /*00b0*/  IMAD.WIDE R4, R7, 0x10, R4 ;  /* 0x0000001007047825 */ /* 0x001fca00078e0204 */
[----:B-1----:R-:W3:Y:S01]  /*00c0*/  LDG.E.128 R8, desc[UR4][R4.64] ;  /* 0x0000000404087981 */ /* 0x002ee2000c1e1d00 */
[----:B--2---:R-:W-:-:S05]  /*00d0*/  IMAD.WIDE R2, R7, 0x10, R2 ;  /* 0x0000001007027825 */ /* 0x004fca00078e0202 */
[----:B---3--:R-:W-:Y:S01]  /*00e0*/  STG.E.128 desc[UR4][R2.64], R8 ;  /* 0x0000000802007986 */ /* 0x008fe2000c101d04 */
[----:B------:R-:W-:Y:S05]  /*00f0*/  EXIT ;  /* 0x000000000000794d */ /* 0x000fea0003800000 */
.L_x_0:
[----:B------:R-:W-:-:S00]  /*0100*/  BRA `(.L_x_0) ;  /* 0xfffffffc00fc7947 */ /* 0x000fc0000383ffff */
[----:B------:R-:W-:-:S00]  /*0110*/  NOP ;  /* 0x0000000000007918 */ /* 0x000fc00000000000 */
        /* <DEDUP_REMOVED lines=14> */
.L_x_1:


//--------------------- .nv.shared.reserved.0     --------------------------
	.section	.nv.shared.reserved.0,"aw",@nobits
	.weak		__nv_reservedSMEM_offset_0_alias
	.size		__nv_reservedSMEM_offset_0_alias, 0, 64
	.other		__nv_reservedSMEM_offset_0_alias,@"STO_CUDA_RESERVED_SHARED STV_DEFAULT"
__nv_reservedSMEM_offset_0_alias:
	.zero		0
	.zero		64


//--------------------- .nv.constant0._Z14copyVectorizedPK6float4PS_i --------------------------
	.section	.nv.constant0._Z14copyVectorizedPK6float4PS_i,"a",@progbits
	.sectionflags	@""
	.align	4
.nv.constant0._Z14copyVectorizedPK6float4PS_i:
	.zero		916


//--------------------- SYMBOLS --------------------------

	.type		.nv.reservedSmem.offset0,@object
	.size		.nv.reservedSmem.offset0,0x4
